	.headerflags	@"EF_CUDA_TEXMODE_UNIFIED EF_CUDA_64BIT_ADDRESS EF_CUDA_ACCELERATORS EF_CUDA_SM90 EF_CUDA_VIRTUAL_SM(EF_CUDA_SM90)"
	.elftype	@"ET_EXEC"


//--------------------- .nv.info                  --------------------------
	.section	.nv.info,"",@"SHT_CUDA_INFO"
	.align	4


	//----- nvinfo : EIATTR_REGCOUNT
	.align		4
        /*0000*/ 	.byte	0x04, 0x2f
        /*0002*/ 	.short	(.L_3 - .L_2)
	.align		4
.L_2:
        /*0004*/ 	.word	index@(triton_poi_fused__native_batch_norm_legit_no_training_relu_5)
        /*0008*/ 	.word	0x00000022


	//----- nvinfo : EIATTR_MIN_STACK_SIZE
	.align		4
.L_3:
        /*000c*/ 	.byte	0x04, 0x12
        /*000e*/ 	.short	(.L_5 - .L_4)
	.align		4
.L_4:
        /*0010*/ 	.word	index@(triton_poi_fused__native_batch_norm_legit_no_training_relu_5)
        /*0014*/ 	.word	0x00000000


	//----- nvinfo : EIATTR_FRAME_SIZE
	.align		4
.L_5:
        /*0018*/ 	.byte	0x04, 0x11
        /*001a*/ 	.short	(.L_7 - .L_6)
	.align		4
.L_6:
        /*001c*/ 	.word	index@(triton_poi_fused__native_batch_norm_legit_no_training_relu_5)
        /*0020*/ 	.word	0x00000000


	//----- nvinfo : EIATTR_MIN_STACK_SIZE
	.align		4
.L_7:
        /*0024*/ 	.byte	0x04, 0x12
        /*0026*/ 	.short	(.L_9 - .L_8)
	.align		4
.L_8:
        /*0028*/ 	.word	index@(triton_poi_fused__native_batch_norm_legit_no_training_relu_5)
        /*002c*/ 	.word	0x00000000
.L_9:


//--------------------- .nv.info.triton_poi_fused__native_batch_norm_legit_no_training_relu_5 --------------------------
	.section	.nv.info.triton_poi_fused__native_batch_norm_legit_no_training_relu_5,"",@"SHT_CUDA_INFO"
	.sectionflags	@""
	.align	4


	//----- nvinfo : EIATTR_CUDA_API_VERSION
	.align		4
        /*0000*/ 	.byte	0x04, 0x37
        /*0002*/ 	.short	(.L_11 - .L_10)
.L_10:
        /*0004*/ 	.word	0x0000007c


	//----- nvinfo : EIATTR_KPARAM_INFO
	.align		4
.L_11:
        /*0008*/ 	.byte	0x04, 0x17
        /*000a*/ 	.short	(.L_13 - .L_12)
.L_12:
        /*000c*/ 	.word	0x00000000
        /*0010*/ 	.short	0x0005
        /*0012*/ 	.short	0x0028
        /*0014*/ 	.byte	0x00, 0xf0, 0x11, 0x00


	//----- nvinfo : EIATTR_KPARAM_INFO
	.align		4
.L_13:
        /*0018*/ 	.byte	0x04, 0x17
        /*001a*/ 	.short	(.L_15 - .L_14)
.L_14:
        /*001c*/ 	.word	0x00000000
        /*0020*/ 	.short	0x0004
        /*0022*/ 	.short	0x0020
        /*0024*/ 	.byte	0x00, 0xf4, 0x21, 0x00


	//----- nvinfo : EIATTR_KPARAM_INFO
	.align		4
.L_15:
        /*0028*/ 	.byte	0x04, 0x17
        /*002a*/ 	.short	(.L_17 - .L_16)
.L_16:
        /*002c*/ 	.word	0x00000000
        /*0030*/ 	.short	0x0003
        /*0032*/ 	.short	0x0018
        /*0034*/ 	.byte	0x00, 0xf4, 0x21, 0x00


	//----- nvinfo : EIATTR_KPARAM_INFO
	.align		4
.L_17:
        /*0038*/ 	.byte	0x04, 0x17
        /*003a*/ 	.short	(.L_19 - .L_18)
.L_18:
        /*003c*/ 	.word	0x00000000
        /*0040*/ 	.short	0x0002
        /*0042*/ 	.short	0x0010
        /*0044*/ 	.byte	0x00, 0xf4, 0x21, 0x00


	//----- nvinfo : EIATTR_KPARAM_INFO
	.align		4
.L_19:
        /*0048*/ 	.byte	0x04, 0x17
        /*004a*/ 	.short	(.L_21 - .L_20)
.L_20:
        /*004c*/ 	.word	0x00000000
        /*0050*/ 	.short	0x0001
        /*0052*/ 	.short	0x0008
        /*0054*/ 	.byte	0x00, 0xf4, 0x21, 0x00


	//----- nvinfo : EIATTR_KPARAM_INFO
	.align		4
.L_21:
        /*0058*/ 	.byte	0x04, 0x17
        /*005a*/ 	.short	(.L_23 - .L_22)
.L_22:
        /*005c*/ 	.word	0x00000000
        /*0060*/ 	.short	0x0000
        /*0062*/ 	.short	0x0000
        /*0064*/ 	.byte	0x00, 0xf4, 0x21, 0x00


	//----- nvinfo : EIATTR_SPARSE_MMA_MASK
	.align		4
.L_23:
        /*0068*/ 	.byte	0x03, 0x50
        /*006a*/ 	.short	0x0000


	//----- nvinfo : EIATTR_MAXREG_COUNT
	.align		4
        /*006c*/ 	.byte	0x03, 0x1b
        /*006e*/ 	.short	0x00ff


	//----- nvinfo : EIATTR_EXIT_INSTR_OFFSETS
	.align		4
        /*0070*/ 	.byte	0x04, 0x1c
        /*0072*/ 	.short	(.L_25 - .L_24)


	//   ....[0]....
.L_24:
        /*0074*/ 	.word	0x00000b10


	//   ....[1]....
        /*0078*/ 	.word	0x00000b30


	//----- nvinfo : EIATTR_REQNTID
	.align		4
.L_25:
        /*007c*/ 	.byte	0x04, 0x10
        /*007e*/ 	.short	(.L_27 - .L_26)
.L_26:
        /*0080*/ 	.word	0x00000080
        /*0084*/ 	.word	0x00000001
        /*0088*/ 	.word	0x00000001


	//----- nvinfo : EIATTR_CBANK_PARAM_SIZE
	.align		4
.L_27:
        /*008c*/ 	.byte	0x03, 0x19
        /*008e*/ 	.short	0x002c


	//----- nvinfo : EIATTR_PARAM_CBANK
	.align		4
        /*0090*/ 	.byte	0x04, 0x0a
        /*0092*/ 	.short	(.L_29 - .L_28)
	.align		4
.L_28:
        /*0094*/ 	.word	index@(.nv.constant0.triton_poi_fused__native_batch_norm_legit_no_training_relu_5)
        /*0098*/ 	.short	0x0210
        /*009a*/ 	.short	0x002c


	//----- nvinfo : EIATTR_SW_WAR
	.align		4
.L_29:
        /*009c*/ 	.byte	0x04, 0x36
        /*009e*/ 	.short	(.L_31 - .L_30)
.L_30:
        /*00a0*/ 	.word	0x00000008
.L_31:


//--------------------- .nv.callgraph             --------------------------
	.section	.nv.callgraph,"",@"SHT_CUDA_CALLGRAPH"
	.align	4
	.sectionentsize	8
	.align		4
        /*0000*/ 	.word	0x00000000
	.align		4
        /*0004*/ 	.word	0xffffffff
	.align		4
        /*0008*/ 	.word	0x00000000
	.align		4
        /*000c*/ 	.word	0xfffffffe
	.align		4
        /*0010*/ 	.word	0x00000000
	.align		4
        /*0014*/ 	.word	0xfffffffd
	.align		4
        /*0018*/ 	.word	0x00000000
	.align		4
        /*001c*/ 	.word	0xfffffffc


//--------------------- .nv.constant4             --------------------------
	.section	.nv.constant4,"a",@progbits
	.align	8
	.align		8
.nv.constant4:
        /*0000*/ 	.dword	_$_str
	.align		8
        /*0008*/ 	.dword	_$_str_$_2


//--------------------- .text.triton_poi_fused__native_batch_norm_legit_no_training_relu_5 --------------------------
	.section	.text.triton_poi_fused__native_batch_norm_legit_no_training_relu_5,"ax",@progbits
	.align	128
        .global         triton_poi_fused__native_batch_norm_legit_no_training_relu_5
        .type           triton_poi_fused__native_batch_norm_legit_no_training_relu_5,@function
        .size           triton_poi_fused__native_batch_norm_legit_no_training_relu_5,(.L_x_1 - triton_poi_fused__native_batch_norm_legit_no_training_relu_5)
        .other          triton_poi_fused__native_batch_norm_legit_no_training_relu_5,@"STO_CUDA_ENTRY STV_DEFAULT"
triton_poi_fused__native_batch_norm_legit_no_training_relu_5:
.text.triton_poi_fused__native_batch_norm_legit_no_training_relu_5:
[----:B------:R-:W0:Y:S02]  /*0000*/  LDC R1, c[0x0][0x28] ;  /* 0x00000a00ff017b82 */ /* 0x000e240000000800 */
[----:B------:R-:W1:Y:S01]  /*0010*/  S2R R0, SR_TID.X ;  /* 0x0000000000007919 */ /* 0x000e620000002100 */
[----:B------:R-:W2:Y:S01]  /*0020*/  LDC.64 R2, c[0x0][0x220] ;  /* 0x00008800ff027b82 */ /* 0x000ea20000000a00 */
[----:B------:R-:W-:Y:S02]  /*0030*/  CS2R R8, SRZ ;  /* 0x0000000000087805 */ /* 0x000fe4000001ff00 */
[----:B------:R-:W-:Y:S01]  /*0040*/  CS2R R10, SRZ ;  /* 0x00000000000a7805 */ /* 0x000fe2000001ff00 */
[----:B------:R-:W3:Y:S01]  /*0050*/  S2R R13, SR_CTAID.X ;  /* 0x00000000000d7919 */ /* 0x000ee20000002500 */
[----:B------:R-:W-:Y:S01]  /*0060*/  ULDC.64 UR4, c[0x0][0x208] ;  /* 0x0000820000047ab9 */ /* 0x000fe20000000a00 */
[----:B------:R-:W-:Y:S02]  /*0070*/  CS2R R6, SRZ ;  /* 0x0000000000067805 */ /* 0x000fe4000001ff00 */
[----:B------:R-:W4:Y:S08]  /*0080*/  LDC.64 R26, c[0x0][0x210] ;  /* 0x00008400ff1a7b82 */ /* 0x000f300000000a00 */
[----:B------:R-:W5:Y:S01]  /*0090*/  LDC.64 R30, c[0x0][0x218] ;  /* 0x00008600ff1e7b82 */ /* 0x000f620000000a00 */
[----:B-1----:R-:W-:-:S02]  /*00a0*/  SHF.L.U32 R0, R0, 0x2, RZ ;  /* 0x0000000200007819 */ /* 0x002fc400000006ff */
[----:B---3--:R-:W-:Y:S02]  /*00b0*/  SHF.R.S32.HI R4, RZ, 0x15, R13 ;  /* 0x00000015ff047819 */ /* 0x008fe4000001140d */
[----:B------:R-:W-:Y:S02]  /*00c0*/  LOP3.LUT R0, R0, 0x1fc, RZ, 0xc0, !PT ;  /* 0x000001fc00007812 */ /* 0x000fe400078ec0ff */
[----:B------:R-:W-:Y:S02]  /*00d0*/  SGXT R4, R4, 0x1 ;  /* 0x000000010404781a */ /* 0x000fe40000000200 */
[----:B------:R-:W-:-:S04]  /*00e0*/  LEA R13, R13, R0, 0xa ;  /* 0x000000000d0d7211 */ /* 0x000fc800078e50ff */
[----:B------:R-:W-:Y:S02]  /*00f0*/  LEA.HI R4, R4, R13, RZ, 0x5 ;  /* 0x0000000d04047211 */ /* 0x000fe400078f28ff */
[----:B------:R-:W-:Y:S02]  /*0100*/  ISETP.GE.AND P1, PT, R13, 0x2a3480, PT ;  /* 0x002a34800d00780c */ /* 0x000fe40003f26270 */
[----:B------:R-:W-:-:S04]  /*0110*/  LOP3.LUT R4, R4, 0xffffffe0, RZ, 0xc0, !PT ;  /* 0xffffffe004047812 */ /* 0x000fc800078ec0ff */
[----:B------:R-:W-:-:S05]  /*0120*/  IADD3 R25, R13, -R4, RZ ;  /* 0x800000040d197210 */ /* 0x000fca0007ffe0ff */
[----:B--2---:R-:W-:-:S05]  /*0130*/  IMAD.WIDE R2, R25, 0x4, R2 ;  /* 0x0000000419027825 */ /* 0x004fca00078e0202 */
[----:B------:R-:W2:Y:S01]  /*0140*/  @!P1 LDG.E.EL.128 R8, desc[UR4][R2.64] ;  /* 0x0000000402089981 */ /* 0x000ea2000c2e1d00 */
[----:B------:R-:W-:Y:S02]  /*0150*/  IADD3 R0, R13, 0x200, RZ ;  /* 0x000002000d007810 */ /* 0x000fe40007ffe0ff */
[----:B------:R-:W-:Y:S02]  /*0160*/  CS2R R4, SRZ ;  /* 0x0000000000047805 */ /* 0x000fe4000001ff00 */
[----:B------:R-:W-:-:S13]  /*0170*/  ISETP.GE.AND P0, PT, R0, 0x2a3480, PT ;  /* 0x002a34800000780c */ /* 0x000fda0003f06270 */
[----:B------:R2:W3:Y:S01]  /*0180*/  @!P0 LDG.E.EL.128 R4, desc[UR4][R2.64] ;  /* 0x0000000402048981 */ /* 0x0004e2000c2e1d00 */
[----:B------:R-:W-:Y:S01]  /*0190*/  HFMA2.MMA R0, -RZ, RZ, 1.625, 0 ;  /* 0x3e800000ff007435 */ /* 0x000fe200000001ff */
[----:B----4-:R-:W-:Y:S01]  /*01a0*/  IMAD.WIDE R26, R13, 0x4, R26 ;  /* 0x000000040d1a7825 */ /* 0x010fe200078e021a */
[----:B------:R-:W-:Y:S02]  /*01b0*/  CS2R R12, SRZ ;  /* 0x00000000000c7805 */ /* 0x000fe4000001ff00 */
[----:B------:R-:W-:Y:S02]  /*01c0*/  CS2R R14, SRZ ;  /* 0x00000000000e7805 */ /* 0x000fe4000001ff00 */
[----:B------:R-:W-:Y:S02]  /*01d0*/  CS2R R16, SRZ ;  /* 0x0000000000107805 */ /* 0x000fe4000001ff00 */
[----:B------:R-:W-:Y:S01]  /*01e0*/  CS2R R18, SRZ ;  /* 0x0000000000127805 */ /* 0x000fe2000001ff00 */
[----:B-----5:R-:W-:-:S05]  /*01f0*/  IMAD.WIDE R30, R25, 0x4, R30 ;  /* 0x00000004191e7825 */ /* 0x020fca00078e021e */
[----:B------:R-:W4:Y:S04]  /*0200*/  @!P0 LDG.E.128 R16, desc[UR4][R26.64+0x800] ;  /* 0x000800041a108981 */ /* 0x000f28000c1e1d00 */
[----:B------:R-:W4:Y:S01]  /*0210*/  @!P0 LDG.E.EL.128 R12, desc[UR4][R30.64] ;  /* 0x000000041e0c8981 */ /* 0x000f22000c2e1d00 */
[----:B--2---:R-:W-:Y:S01]  /*0220*/  FADD R2, R8, 0.0010000000474974513054 ;  /* 0x3a83126f08027421 */ /* 0x004fe20000000000 */
[----:B------:R-:W-:Y:S01]  /*0230*/  FADD R20, R9, 0.0010000000474974513054 ;  /* 0x3a83126f09147421 */ /* 0x000fe20000000000 */
[----:B------:R-:W-:Y:S01]  /*0240*/  FADD R10, R10, 0.0010000000474974513054 ;  /* 0x3a83126f0a0a7421 */ /* 0x000fe20000000000 */
[----:B------:R-:W-:-:S03]  /*0250*/  FADD R11, R11, 0.0010000000474974513054 ;  /* 0x3a83126f0b0b7421 */ /* 0x000fc60000000000 */
[----:B------:R-:W1:Y:S08]  /*0260*/  MUFU.SQRT R2, R2 ;  /* 0x0000000200027308 */ /* 0x000e700000002000 */
[----:B------:R-:W2:Y:S01]  /*0270*/  MUFU.SQRT R20, R20 ;  /* 0x0000001400147308 */ /* 0x000ea20000002000 */
[----:B---3--:R-:W-:Y:S01]  /*0280*/  FADD R8, R4, 0.0010000000474974513054 ;  /* 0x3a83126f04087421 */ /* 0x008fe20000000000 */
[----:B------:R-:W-:Y:S01]  /*0290*/  FADD R5, R5, 0.0010000000474974513054 ;  /* 0x3a83126f05057421 */ /* 0x000fe20000000000 */
[----:B------:R-:W-:Y:S01]  /*02a0*/  FADD R6, R6, 0.0010000000474974513054 ;  /* 0x3a83126f06067421 */ /* 0x000fe20000000000 */
[----:B-1----:R-:W-:-:S04]  /*02b0*/  FSETP.GT.AND P4, PT, R2, 8.50705917302346158658e+37, PT ;  /* 0x7e8000000200780b */ /* 0x002fc80003f84000 */
[----:B------:R-:W1:Y:S01]  /*02c0*/  MUFU.SQRT R3, R10 ;  /* 0x0000000a00037308 */ /* 0x000e620000002000 */
[----:B------:R-:W-:Y:S01]  /*02d0*/  FSETP.GEU.AND P5, PT, R2, 1.175494350822287508e-38, PT ;  /* 0x008000000200780b */ /* 0x000fe20003fae000 */
[----:B------:R-:W-:Y:S01]  /*02e0*/  FADD R7, R7, 0.0010000000474974513054 ;  /* 0x3a83126f07077421 */ /* 0x000fe20000000000 */
[----:B--2---:R-:W-:-:S05]  /*02f0*/  FSETP.GT.AND P3, PT, R20, 8.50705917302346158658e+37, PT ;  /* 0x7e8000001400780b */ /* 0x004fca0003f64000 */
[----:B------:R2:W3:Y:S01]  /*0300*/  MUFU.SQRT R9, R11 ;  /* 0x0000000b00097308 */ /* 0x0004e20000002000 */
[----:B------:R-:W-:Y:S01]  /*0310*/  FSETP.GEU.AND P2, PT, R20, 1.175494350822287508e-38, PT ;  /* 0x008000001400780b */ /* 0x000fe20003f4e000 */
[----:B------:R-:W-:Y:S01]  /*0320*/  @P4 FMUL R2, R2, 0.25 ;  /* 0x3e80000002024820 */ /* 0x000fe20000400000 */
[----:B----4-:R-:W-:Y:S01]  /*0330*/  FADD R15, -R15, R19 ;  /* 0x000000130f0f7221 */ /* 0x010fe20000000100 */
[----:B-1----:R-:W-:-:S04]  /*0340*/  FSETP.GT.AND P6, PT, R3, 8.50705917302346158658e+37, PT ;  /* 0x7e8000000300780b */ /* 0x002fc80003fc4000 */
[----:B------:R-:W1:Y:S01]  /*0350*/  MUFU.SQRT R8, R8 ;  /* 0x0000000800087308 */ /* 0x000e620000002000 */
[----:B--2---:R-:W-:Y:S01]  /*0360*/  FSEL R11, R0, 1, P4 ;  /* 0x3f800000000b7808 */ /* 0x004fe20002000000 */
[----:B------:R-:W-:Y:S01]  /*0370*/  @!P5 FMUL R2, R2, 16777216 ;  /* 0x4b8000000202d820 */ /* 0x000fe20000400000 */
[----:B------:R-:W-:Y:S01]  /*0380*/  FSETP.GEU.AND P4, PT, R3, 1.175494350822287508e-38, PT ;  /* 0x008000000300780b */ /* 0x000fe20003f8e000 */
[----:B------:R-:W-:Y:S01]  /*0390*/  @P3 FMUL R20, R20, 0.25 ;  /* 0x3e80000014143820 */ /* 0x000fe20000400000 */
[----:B------:R-:W-:Y:S01]  /*03a0*/  FSEL R28, R0, 1, P6 ;  /* 0x3f800000001c7808 */ /* 0x000fe20003000000 */
[----:B------:R-:W-:Y:S01]  /*03b0*/  @!P5 FMUL R11, R11, 16777216 ;  /* 0x4b8000000b0bd820 */ /* 0x000fe20000400000 */
[----:B---3--:R-:W-:Y:S01]  /*03c0*/  FSETP.GT.AND P5, PT, R9, 8.50705917302346158658e+37, PT ;  /* 0x7e8000000900780b */ /* 0x008fe20003fa4000 */
[----:B------:R2:W3:Y:S01]  /*03d0*/  MUFU.SQRT R4, R5 ;  /* 0x0000000500047308 */ /* 0x0004e20000002000 */
[----:B------:R-:W-:Y:S02]  /*03e0*/  @!P2 FMUL R20, R20, 16777216 ;  /* 0x4b8000001414a820 */ /* 0x000fe40000400000 */
[----:B------:R-:W-:Y:S01]  /*03f0*/  FSEL R29, R0, 1, P5 ;  /* 0x3f800000001d7808 */ /* 0x000fe20002800000 */
[----:B------:R-:W-:Y:S01]  /*0400*/  @P6 FMUL R3, R3, 0.25 ;  /* 0x3e80000003036820 */ /* 0x000fe20000400000 */
[----:B-1----:R-:W-:-:S03]  /*0410*/  FSETP.GEU.AND P6, PT, R8, 1.175494350822287508e-38, PT ;  /* 0x008000000800780b */ /* 0x002fc60003fce000 */
[----:B------:R-:W-:Y:S01]  /*0420*/  MUFU.RCP R2, R2 ;  /* 0x0000000200027308 */ /* 0x000fe20000001000 */
[----:B--2---:R-:W-:Y:S01]  /*0430*/  FSEL R5, R0, 1, P3 ;  /* 0x3f80000000057808 */ /* 0x004fe20001800000 */
[----:B------:R-:W-:Y:S01]  /*0440*/  @!P4 FMUL R3, R3, 16777216 ;  /* 0x4b8000000303c820 */ /* 0x000fe20000400000 */
[C---:B------:R-:W-:Y:S01]  /*0450*/  FSETP.GEU.AND P3, PT, R9.reuse, 1.175494350822287508e-38, PT ;  /* 0x008000000900780b */ /* 0x040fe20003f6e000 */
[----:B------:R-:W-:Y:S01]  /*0460*/  @P5 FMUL R9, R9, 0.25 ;  /* 0x3e80000009095820 */ /* 0x000fe20000400000 */
[----:B------:R-:W-:Y:S01]  /*0470*/  @!P4 FMUL R28, R28, 16777216 ;  /* 0x4b8000001c1cc820 */ /* 0x000fe20000400000 */
[----:B------:R-:W-:Y:S01]  /*0480*/  @!P2 FMUL R5, R5, 16777216 ;  /* 0x4b8000000505a820 */ /* 0x000fe20000400000 */
[----:B------:R-:W-:Y:S01]  /*0490*/  FSETP.GT.AND P2, PT, R8, 8.50705917302346158658e+37, PT ;  /* 0x7e8000000800780b */ /* 0x000fe20003f44000 */
[----:B------:R-:W1:Y:S01]  /*04a0*/  MUFU.SQRT R23, R6 ;  /* 0x0000000600177308 */ /* 0x000e620000002000 */
[C---:B---3--:R-:W-:Y:S02]  /*04b0*/  FSETP.GT.AND P5, PT, R4.reuse, 8.50705917302346158658e+37, PT ;  /* 0x7e8000000400780b */ /* 0x048fe40003fa4000 */
[----:B------:R-:W-:-:S05]  /*04c0*/  FSETP.GEU.AND P4, PT, R4, 1.175494350822287508e-38, PT ;  /* 0x008000000400780b */ /* 0x000fca0003f8e000 */
[----:B------:R-:W2:Y:S01]  /*04d0*/  MUFU.SQRT R22, R7 ;  /* 0x0000000700167308 */ /* 0x000ea20000002000 */
[----:B------:R-:W-:Y:S01]  /*04e0*/  @!P3 FMUL R9, R9, 16777216 ;  /* 0x4b8000000909b820 */ /* 0x000fe20000400000 */
[----:B------:R-:W-:Y:S02]  /*04f0*/  @!P3 FMUL R29, R29, 16777216 ;  /* 0x4b8000001d1db820 */ /* 0x000fe40000400000 */
[----:B------:R-:W-:Y:S02]  /*0500*/  @P2 FMUL R8, R8, 0.25 ;  /* 0x3e80000008082820 */ /* 0x000fe40000400000 */
[----:B------:R-:W-:Y:S01]  /*0510*/  @P5 FMUL R4, R4, 0.25 ;  /* 0x3e80000004045820 */ /* 0x000fe20000400000 */
[----:B-1----:R-:W-:Y:S01]  /*0520*/  FSETP.GEU.AND P3, PT, R23, 1.175494350822287508e-38, PT ;  /* 0x008000001700780b */ /* 0x002fe20003f6e000 */
[----:B------:R1:W3:Y:S01]  /*0530*/  MUFU.RCP R24, R20 ;  /* 0x0000001400187308 */ /* 0x0002e20000001000 */
[----:B------:R-:W-:Y:S01]  /*0540*/  @!P6 FMUL R8, R8, 16777216 ;  /* 0x4b8000000808e820 */ /* 0x000fe20000400000 */
[----:B------:R-:W-:-:S06]  /*0550*/  @!P4 FMUL R4, R4, 16777216 ;  /* 0x4b8000000404c820 */ /* 0x000fcc0000400000 */
[----:B------:R4:W5:Y:S01]  /*0560*/  MUFU.RCP R7, R3 ;  /* 0x0000000300077308 */ /* 0x0009620000001000 */
[----:B-1----:R-:W-:Y:S01]  /*0570*/  FMUL R20, R2, R11 ;  /* 0x0000000b02147220 */ /* 0x002fe20000400000 */
[----:B------:R-:W-:Y:S02]  /*0580*/  FSEL R2, R0, 1, P2 ;  /* 0x3f80000000027808 */ /* 0x000fe40001000000 */
[----:B------:R-:W-:Y:S02]  /*0590*/  CS2R R10, SRZ ;  /* 0x00000000000a7805 */ /* 0x000fe4000001ff00 */
[----:B------:R-:W-:Y:S01]  /*05a0*/  FSETP.GT.AND P2, PT, R23, 8.50705917302346158658e+37, PT ;  /* 0x7e8000001700780b */ /* 0x000fe20003f44000 */
[----:B------:R-:W-:Y:S01]  /*05b0*/  @!P6 FMUL R2, R2, 16777216 ;  /* 0x4b8000000202e820 */ /* 0x000fe20000400000 */
[----:B--2---:R-:W-:Y:S01]  /*05c0*/  FSETP.GT.AND P6, PT, R22, 8.50705917302346158658e+37, PT ;  /* 0x7e8000001600780b */ /* 0x004fe20003fc4000 */
[----:B------:R-:W1:Y:S01]  /*05d0*/  MUFU.RCP R6, R9 ;  /* 0x0000000900067308 */ /* 0x000e620000001000 */
[----:B----4-:R-:W-:Y:S01]  /*05e0*/  FSEL R3, R0, 1, P5 ;  /* 0x3f80000000037808 */ /* 0x010fe20002800000 */
[----:B---3--:R-:W-:Y:S01]  /*05f0*/  FMUL R24, R24, R5 ;  /* 0x0000000518187220 */ /* 0x008fe20000400000 */
[----:B------:R-:W-:Y:S01]  /*0600*/  FSETP.GEU.AND P5, PT, R22, 1.175494350822287508e-38, PT ;  /* 0x008000001600780b */ /* 0x000fe20003fae000 */
[----:B-----5:R-:W-:Y:S01]  /*0610*/  FMUL R28, R7, R28 ;  /* 0x0000001c071c7220 */ /* 0x020fe20000400000 */
[----:B------:R-:W-:-:S05]  /*0620*/  FSEL R7, R0, 1, P6 ;  /* 0x3f80000000077808 */ /* 0x000fca0003000000 */
[----:B------:R-:W-:Y:S01]  /*0630*/  @P2 FMUL R23, R23, 0.25 ;  /* 0x3e80000017172820 */ /* 0x000fe20000400000 */
[----:B------:R2:W3:Y:S01]  /*0640*/  MUFU.RCP R5, R8 ;  /* 0x0000000800057308 */ /* 0x0004e20000001000 */
[----:B------:R-:W-:Y:S01]  /*0650*/  @!P4 FMUL R3, R3, 16777216 ;  /* 0x4b8000000303c820 */ /* 0x000fe20000400000 */
[----:B------:R-:W-:Y:S01]  /*0660*/  @P6 FMUL R22, R22, 0.25 ;  /* 0x3e80000016166820 */ /* 0x000fe20000400000 */
[----:B------:R-:W-:Y:S01]  /*0670*/  @!P3 FMUL R23, R23, 16777216 ;  /* 0x4b8000001717b820 */ /* 0x000fe20000400000 */
[----:B-1----:R-:W-:Y:S02]  /*0680*/  FMUL R29, R6, R29 ;  /* 0x0000001d061d7220 */ /* 0x002fe40000400000 */
[----:B------:R-:W-:Y:S02]  /*0690*/  @!P5 FMUL R22, R22, 16777216 ;  /* 0x4b8000001616d820 */ /* 0x000fe40000400000 */
[----:B------:R-:W1:Y:S01]  /*06a0*/  MUFU.RCP R4, R4 ;  /* 0x0000000400047308 */ /* 0x000e620000001000 */
[----:B------:R-:W-:Y:S01]  /*06b0*/  FSEL R6, R0, 1, P2 ;  /* 0x3f80000000067808 */ /* 0x000fe20001000000 */
[----:B------:R-:W-:Y:S01]  /*06c0*/  @!P5 FMUL R7, R7, 16777216 ;  /* 0x4b8000000707d820 */ /* 0x000fe20000400000 */
[----:B--2---:R-:W-:-:S03]  /*06d0*/  CS2R R8, SRZ ;  /* 0x0000000000087805 */ /* 0x004fc6000001ff00 */
[----:B------:R-:W-:Y:S01]  /*06e0*/  @!P3 FMUL R6, R6, 16777216 ;  /* 0x4b8000000606b820 */ /* 0x000fe20000400000 */
[----:B---3--:R-:W-:Y:S01]  /*06f0*/  FMUL R2, R5, R2 ;  /* 0x0000000205027220 */ /* 0x008fe20000400000 */
[----:B------:R-:W2:Y:S01]  /*0700*/  MUFU.RCP R23, R23 ;  /* 0x0000001700177308 */ /* 0x000ea20000001000 */
[----:B------:R-:W3:Y:S01]  /*0710*/  @!P1 LDG.E.EL.128 R8, desc[UR4][R30.64] ;  /* 0x000000041e089981 */ /* 0x000ee2000c2e1d00 */
[----:B-1----:R-:W-:-:S06]  /*0720*/  FMUL R0, R4, R3 ;  /* 0x0000000304007220 */ /* 0x002fcc0000400000 */
[----:B------:R-:W1:Y:S01]  /*0730*/  MUFU.RCP R22, R22 ;  /* 0x0000001600167308 */ /* 0x000e620000001000 */
[----:B------:R-:W-:Y:S01]  /*0740*/  CS2R R4, SRZ ;  /* 0x0000000000047805 */ /* 0x000fe2000001ff00 */
[----:B--2---:R-:W-:Y:S01]  /*0750*/  FMUL R23, R23, R6 ;  /* 0x0000000617177220 */ /* 0x004fe20000400000 */
[----:B-1----:R-:W-:Y:S01]  /*0760*/  FMUL R22, R22, R7 ;  /* 0x0000000716167220 */ /* 0x002fe20000400000 */
[----:B------:R-:W-:-:S06]  /*0770*/  CS2R R6, SRZ ;  /* 0x0000000000067805 */ /* 0x000fcc000001ff00 */
[----:B------:R-:W3:Y:S01]  /*0780*/  @!P1 LDG.E.128 R4, desc[UR4][R26.64] ;  /* 0x000000041a049981 */ /* 0x000ee2000c1e1d00 */
[----:B------:R-:W-:Y:S01]  /*0790*/  FADD R3, -R12, R16 ;  /* 0x000000100c037221 */ /* 0x000fe20000000100 */
[----:B------:R-:W-:Y:S01]  /*07a0*/  FADD R12, -R14, R18 ;  /* 0x000000120e0c7221 */ /* 0x000fe20000000100 */
[----:B------:R-:W-:Y:S01]  /*07b0*/  FMUL R22, R22, R15 ;  /* 0x0000000f16167220 */ /* 0x000fe20000400000 */
[----:B------:R-:W1:Y:S08]  /*07c0*/  LDC.64 R18, c[0x0][0x228] ;  /* 0x00008a00ff127b82 */ /* 0x000e700000000a00 */
[----:B------:R-:W2:Y:S01]  /*07d0*/  LDC.64 R14, c[0x0][0x230] ;  /* 0x00008c00ff0e7b82 */ /* 0x000ea20000000a00 */
[----:B------:R-:W-:Y:S01]  /*07e0*/  FMUL R23, R23, R12 ;  /* 0x0000000c17177220 */ /* 0x000fe20000400000 */
[----:B------:R-:W-:Y:S01]  /*07f0*/  FADD R21, -R13, R17 ;  /* 0x000000110d157221 */ /* 0x000fe20000000100 */
[----:B-1----:R-:W-:-:S04]  /*0800*/  IMAD.WIDE R18, R25, 0x4, R18 ;  /* 0x0000000419127825 */ /* 0x002fc800078e0212 */
[----:B---3--:R-:W-:Y:S01]  /*0810*/  FADD R12, -R11, R7 ;  /* 0x000000070b0c7221 */ /* 0x008fe20000000100 */
[----:B------:R-:W-:Y:S01]  /*0820*/  FADD R7, -R10, R6 ;  /* 0x000000060a077221 */ /* 0x000fe20000000100 */
[----:B------:R-:W-:Y:S01]  /*0830*/  FADD R17, -R8, R4 ;  /* 0x0000000408117221 */ /* 0x000fe20000000100 */
[----:B------:R-:W-:Y:S01]  /*0840*/  FADD R13, -R9, R5 ;  /* 0x00000005090d7221 */ /* 0x000fe20000000100 */
[----:B------:R-:W-:Y:S01]  /*0850*/  FMUL R12, R29, R12 ;  /* 0x0000000c1d0c7220 */ /* 0x000fe20000400000 */
[----:B------:R-:W-:Y:S01]  /*0860*/  FMUL R16, R28, R7 ;  /* 0x000000071c107220 */ /* 0x000fe20000400000 */
[----:B------:R-:W-:Y:S02]  /*0870*/  CS2R R4, SRZ ;  /* 0x0000000000047805 */ /* 0x000fe4000001ff00 */
[----:B------:R-:W-:Y:S02]  /*0880*/  CS2R R6, SRZ ;  /* 0x0000000000067805 */ /* 0x000fe4000001ff00 */
[----:B------:R-:W-:-:S02]  /*0890*/  CS2R R8, SRZ ;  /* 0x0000000000087805 */ /* 0x000fc4000001ff00 */
[----:B------:R-:W-:Y:S01]  /*08a0*/  CS2R R10, SRZ ;  /* 0x00000000000a7805 */ /* 0x000fe2000001ff00 */
[----:B--2---:R-:W-:Y:S01]  /*08b0*/  IMAD.WIDE R28, R25, 0x4, R14 ;  /* 0x00000004191c7825 */ /* 0x004fe200078e020e */
[----:B------:R-:W2:Y:S04]  /*08c0*/  @!P1 LDG.E.EL.128 R4, desc[UR4][R18.64] ;  /* 0x0000000412049981 */ /* 0x000ea8000c2e1d00 */
[----:B------:R-:W2:Y:S01]  /*08d0*/  @!P1 LDG.E.EL.128 R8, desc[UR4][R28.64] ;  /* 0x000000041c089981 */ /* 0x000ea2000c2e1d00 */
[----:B------:R-:W-:Y:S01]  /*08e0*/  FMUL R24, R24, R13 ;  /* 0x0000000d18187220 */ /* 0x000fe20000400000 */
[----:B------:R-:W-:Y:S01]  /*08f0*/  CS2R R14, SRZ ;  /* 0x00000000000e7805 */ /* 0x000fe2000001ff00 */
[----:B--2---:R-:W-:Y:S01]  /*0900*/  FFMA R7, R12, R7, R11 ;  /* 0x000000070c077223 */ /* 0x004fe2000000000b */
[----:B------:R-:W-:Y:S01]  /*0910*/  CS2R R12, SRZ ;  /* 0x00000000000c7805 */ /* 0x000fe2000001ff00 */
[----:B------:R-:W-:Y:S01]  /*0920*/  FFMA R6, R16, R6, R10 ;  /* 0x0000000610067223 */ /* 0x000fe2000000000a */
[----:B------:R-:W-:Y:S01]  /*0930*/  FMUL R11, R20, R17 ;  /* 0x00000011140b7220 */ /* 0x000fe20000400000 */
[----:B------:R-:W-:-:S03]  /*0940*/  CS2R R16, SRZ ;  /* 0x0000000000107805 */ /* 0x000fc6000001ff00 */
[----:B------:R1:W2:Y:S02]  /*0950*/  @!P0 LDG.E.EL.128 R12, desc[UR4][R18.64] ;  /* 0x00000004120c8981 */ /* 0x0002a4000c2e1d00 */
[----:B-1----:R-:W-:-:S06]  /*0960*/  CS2R R18, SRZ ;  /* 0x0000000000127805 */ /* 0x002fcc000001ff00 */
[----:B------:R-:W2:Y:S01]  /*0970*/  @!P0 LDG.E.EL.128 R16, desc[UR4][R28.64] ;  /* 0x000000041c108981 */ /* 0x000ea2000c2e1d00 */
[----:B------:R-:W-:Y:S01]  /*0980*/  FFMA R5, R24, R5, R9 ;  /* 0x0000000518057223 */ /* 0x000fe20000000009 */
[----:B------:R-:W-:Y:S01]  /*0990*/  FFMA R4, R11, R4, R8 ;  /* 0x000000040b047223 */ /* 0x000fe20000000008 */
[----:B------:R-:W-:Y:S01]  /*09a0*/  FSETP.GEU.AND P2, PT, R7, RZ, PT ;  /* 0x000000ff0700720b */ /* 0x000fe20003f4e000 */
[----:B------:R-:W-:Y:S01]  /*09b0*/  FMUL R0, R0, R21 ;  /* 0x0000001500007220 */ /* 0x000fe20000400000 */
[----:B------:R-:W-:Y:S01]  /*09c0*/  FSETP.GEU.AND P3, PT, R6, RZ, PT ;  /* 0x000000ff0600720b */ /* 0x000fe20003f6e000 */
[----:B------:R-:W-:Y:S01]  /*09d0*/  FMUL R3, R2, R3 ;  /* 0x0000000302037220 */ /* 0x000fe20000400000 */
[----:B------:R-:W-:Y:S02]  /*09e0*/  FSETP.GEU.AND P4, PT, R5, RZ, PT ;  /* 0x000000ff0500720b */ /* 0x000fe40003f8e000 */
[----:B------:R-:W-:Y:S02]  /*09f0*/  FSETP.GEU.AND P5, PT, R4, RZ, PT ;  /* 0x000000ff0400720b */ /* 0x000fe40003fae000 */
[----:B------:R-:W-:-:S02]  /*0a00*/  SEL R7, R7, RZ, P2 ;  /* 0x000000ff07077207 */ /* 0x000fc40001000000 */
[----:B------:R-:W-:Y:S02]  /*0a10*/  SEL R6, R6, RZ, P3 ;  /* 0x000000ff06067207 */ /* 0x000fe40001800000 */
[----:B------:R-:W-:Y:S02]  /*0a20*/  SEL R5, R5, RZ, P4 ;  /* 0x000000ff05057207 */ /* 0x000fe40002000000 */
[----:B------:R-:W-:-:S05]  /*0a30*/  SEL R4, R4, RZ, P5 ;  /* 0x000000ff04047207 */ /* 0x000fca0002800000 */
[----:B------:R1:W-:Y:S01]  /*0a40*/  @!P1 STG.E.128 desc[UR4][R26.64], R4 ;  /* 0x000000041a009986 */ /* 0x0003e2000c101d04 */
[----:B--2---:R-:W-:Y:S01]  /*0a50*/  FFMA R15, R22, R15, R19 ;  /* 0x0000000f160f7223 */ /* 0x004fe20000000013 */
[----:B------:R-:W-:Y:S01]  /*0a60*/  FFMA R14, R23, R14, R18 ;  /* 0x0000000e170e7223 */ /* 0x000fe20000000012 */
[----:B------:R-:W-:Y:S01]  /*0a70*/  FFMA R0, R0, R13, R17 ;  /* 0x0000000d00007223 */ /* 0x000fe20000000011 */
[----:B------:R-:W-:Y:S02]  /*0a80*/  FFMA R3, R3, R12, R16 ;  /* 0x0000000c03037223 */ /* 0x000fe40000000010 */
[----:B------:R-:W-:Y:S02]  /*0a90*/  FSETP.GEU.AND P1, PT, R15, RZ, PT ;  /* 0x000000ff0f00720b */ /* 0x000fe40003f2e000 */
[----:B------:R-:W-:Y:S02]  /*0aa0*/  FSETP.GEU.AND P2, PT, R14, RZ, PT ;  /* 0x000000ff0e00720b */ /* 0x000fe40003f4e000 */
[----:B------:R-:W-:-:S02]  /*0ab0*/  FSETP.GEU.AND P3, PT, R0, RZ, PT ;  /* 0x000000ff0000720b */ /* 0x000fc40003f6e000 */
[----:B------:R-:W-:Y:S02]  /*0ac0*/  FSETP.GEU.AND P4, PT, R3, RZ, PT ;  /* 0x000000ff0300720b */ /* 0x000fe40003f8e000 */
[----:B------:R-:W-:Y:S02]  /*0ad0*/  SEL R15, R15, RZ, P1 ;  /* 0x000000ff0f0f7207 */ /* 0x000fe40000800000 */
[----:B------:R-:W-:Y:S02]  /*0ae0*/  SEL R14, R14, RZ, P2 ;  /* 0x000000ff0e0e7207 */ /* 0x000fe40001000000 */
[----:B------:R-:W-:Y:S02]  /*0af0*/  SEL R13, R0, RZ, P3 ;  /* 0x000000ff000d7207 */ /* 0x000fe40001800000 */
[----:B------:R-:W-:Y:S01]  /*0b00*/  SEL R12, R3, RZ, P4 ;  /* 0x000000ff030c7207 */ /* 0x000fe20002000000 */
[----:B-1----:R-:W-:Y:S06]  /*0b10*/  @P0 EXIT ;  /* 0x000000000000094d */ /* 0x002fec0003800000 */
[----:B------:R-:W-:Y:S01]  /*0b20*/  STG.E.128 desc[UR4][R26.64+0x800], R12 ;  /* 0x0008000c1a007986 */ /* 0x000fe2000c101d04 */
[----:B------:R-:W-:Y:S05]  /*0b30*/  EXIT ;  /* 0x000000000000794d */ /* 0x000fea0003800000 */
.L_x_0:
[----:B------:R-:W-:-:S00]  /*0b40*/  BRA `(.L_x_0) ;  /* 0xfffffffc00fc7947 */ /* 0x000fc0000383ffff */
[----:B------:R-:W-:-:S00]  /*0b50*/  NOP ;  /* 0x0000000000007918 */ /* 0x000fc00000000000 */
        /* <DEDUP_REMOVED lines=10> */
.L_x_1:


//--------------------- .nv.global.init           --------------------------
	.section	.nv.global.init,"aw",@progbits
.nv.global.init:
	.type		_$_str,@object
	.size		_$_str,(_$_str_$_2 - _$_str)
_$_str:
        /*0000*/ 	.byte	0x5f, 0x5f, 0x43, 0x55, 0x44, 0x41, 0x5f, 0x46, 0x54, 0x5a, 0x00
	.type		_$_str_$_2,@object
	.size		_$_str_$_2,(.L_1 - _$_str_$_2)
_$_str_$_2:
        /*000b*/ 	.byte	0x5f, 0x5f, 0x43, 0x55, 0x44, 0x41, 0x5f, 0x50, 0x52, 0x45, 0x43, 0x5f, 0x53, 0x51, 0x52, 0x54
        /*001b*/ 	.byte	0x00
.L_1:


//--------------------- .nv.constant0.triton_poi_fused__native_batch_norm_legit_no_training_relu_5 --------------------------
	.section	.nv.constant0.triton_poi_fused__native_batch_norm_legit_no_training_relu_5,"a",@progbits
	.sectionflags	@""
	.align	4
.nv.constant0.triton_poi_fused__native_batch_norm_legit_no_training_relu_5:
	.zero		572
